//
// Generated by NVIDIA NVVM Compiler
//
// Compiler Build ID: CL-36424714
// Cuda compilation tools, release 13.0, V13.0.88
// Based on NVVM 20.0.0
//

.version 9.0
.target sm_100
.address_size 64

	// .globl	_Z22matrixMultiplyParallelPfS_S_i

.visible .entry _Z22matrixMultiplyParallelPfS_S_i(
	.param .u64 .ptr .align 1 _Z22matrixMultiplyParallelPfS_S_i_param_0,
	.param .u64 .ptr .align 1 _Z22matrixMultiplyParallelPfS_S_i_param_1,
	.param .u64 .ptr .align 1 _Z22matrixMultiplyParallelPfS_S_i_param_2,
	.param .u32 _Z22matrixMultiplyParallelPfS_S_i_param_3
)
{
	.reg .pred 	%p<10>;
	.reg .b32 	%r<40>;
	.reg .b32 	%f<67>;
	.reg .b64 	%rd<67>;

	ld.param.u64 	%rd14, [_Z22matrixMultiplyParallelPfS_S_i_param_0];
	ld.param.u64 	%rd15, [_Z22matrixMultiplyParallelPfS_S_i_param_1];
	ld.param.u32 	%r18, [_Z22matrixMultiplyParallelPfS_S_i_param_3];
	cvta.to.global.u64 	%rd1, %rd15;
	cvta.to.global.u64 	%rd2, %rd14;
	mov.u32 	%r19, %ctaid.y;
	mov.u32 	%r20, %ntid.y;
	mov.u32 	%r21, %tid.y;
	mad.lo.s32 	%r1, %r19, %r20, %r21;
	mov.u32 	%r22, %ctaid.x;
	mov.u32 	%r23, %ntid.x;
	mov.u32 	%r24, %tid.x;
	mad.lo.s32 	%r2, %r22, %r23, %r24;
	max.s32 	%r25, %r1, %r2;
	setp.ge.s32 	%p1, %r25, %r18;
	@%p1 bra 	$L__BB0_13;
	mul.lo.s32 	%r3, %r18, %r1;
	and.b32  	%r4, %r18, 7;
	setp.lt.u32 	%p2, %r18, 8;
	mov.f32 	%f66, 0f00000000;
	mov.b32 	%r38, 0;
	@%p2 bra 	$L__BB0_4;
	and.b32  	%r38, %r18, 2147483640;
	neg.s32 	%r36, %r38;
	mul.wide.s32 	%rd16, %r18, 4;
	add.s64 	%rd3, %rd1, %rd16;
	shl.b32 	%r7, %r18, 3;
	mul.wide.s32 	%rd17, %r18, 8;
	add.s64 	%rd4, %rd1, %rd17;
	mul.wide.s32 	%rd18, %r18, 12;
	add.s64 	%rd5, %rd1, %rd18;
	mul.wide.s32 	%rd19, %r18, 16;
	add.s64 	%rd6, %rd1, %rd19;
	mul.wide.s32 	%rd20, %r18, 20;
	add.s64 	%rd7, %rd1, %rd20;
	mul.wide.s32 	%rd21, %r18, 24;
	add.s64 	%rd8, %rd1, %rd21;
	mul.wide.s32 	%rd22, %r18, 28;
	add.s64 	%rd9, %rd1, %rd22;
	mul.wide.u32 	%rd23, %r3, 4;
	add.s64 	%rd24, %rd23, %rd2;
	add.s64 	%rd66, %rd24, 16;
	mov.f32 	%f66, 0f00000000;
	mov.u32 	%r35, %r2;
$L__BB0_3:
	.pragma "nounroll";
	mul.wide.s32 	%rd25, %r35, 4;
	add.s64 	%rd26, %rd3, %rd25;
	add.s64 	%rd27, %rd4, %rd25;
	add.s64 	%rd28, %rd5, %rd25;
	add.s64 	%rd29, %rd6, %rd25;
	add.s64 	%rd30, %rd7, %rd25;
	add.s64 	%rd31, %rd8, %rd25;
	add.s64 	%rd32, %rd9, %rd25;
	add.s64 	%rd33, %rd1, %rd25;
	ld.global.f32 	%f16, [%rd66+-16];
	ld.global.f32 	%f17, [%rd33];
	fma.rn.f32 	%f18, %f16, %f17, %f66;
	ld.global.f32 	%f19, [%rd66+-12];
	ld.global.f32 	%f20, [%rd26];
	fma.rn.f32 	%f21, %f19, %f20, %f18;
	ld.global.f32 	%f22, [%rd66+-8];
	ld.global.f32 	%f23, [%rd27];
	fma.rn.f32 	%f24, %f22, %f23, %f21;
	ld.global.f32 	%f25, [%rd66+-4];
	ld.global.f32 	%f26, [%rd28];
	fma.rn.f32 	%f27, %f25, %f26, %f24;
	ld.global.f32 	%f28, [%rd66];
	ld.global.f32 	%f29, [%rd29];
	fma.rn.f32 	%f30, %f28, %f29, %f27;
	ld.global.f32 	%f31, [%rd66+4];
	ld.global.f32 	%f32, [%rd30];
	fma.rn.f32 	%f33, %f31, %f32, %f30;
	ld.global.f32 	%f34, [%rd66+8];
	ld.global.f32 	%f35, [%rd31];
	fma.rn.f32 	%f36, %f34, %f35, %f33;
	ld.global.f32 	%f37, [%rd66+12];
	ld.global.f32 	%f38, [%rd32];
	fma.rn.f32 	%f66, %f37, %f38, %f36;
	add.s32 	%r36, %r36, 8;
	add.s32 	%r35, %r35, %r7;
	add.s64 	%rd66, %rd66, 32;
	setp.ne.s32 	%p3, %r36, 0;
	@%p3 bra 	$L__BB0_3;
$L__BB0_4:
	setp.eq.s32 	%p4, %r4, 0;
	@%p4 bra 	$L__BB0_12;
	and.b32  	%r13, %r18, 3;
	setp.lt.u32 	%p5, %r4, 4;
	@%p5 bra 	$L__BB0_7;
	add.s32 	%r27, %r38, %r3;
	mul.wide.u32 	%rd34, %r27, 4;
	add.s64 	%rd35, %rd2, %rd34;
	ld.global.f32 	%f40, [%rd35];
	mad.lo.s32 	%r28, %r38, %r18, %r2;
	mul.wide.s32 	%rd36, %r28, 4;
	add.s64 	%rd37, %rd1, %rd36;
	ld.global.f32 	%f41, [%rd37];
	fma.rn.f32 	%f42, %f40, %f41, %f66;
	cvt.u64.u32 	%rd38, %r3;
	cvt.u64.u32 	%rd39, %r38;
	add.s64 	%rd40, %rd39, %rd38;
	shl.b64 	%rd41, %rd40, 2;
	add.s64 	%rd42, %rd2, %rd41;
	ld.global.f32 	%f43, [%rd42+4];
	mul.wide.s32 	%rd43, %r18, 4;
	add.s64 	%rd44, %rd37, %rd43;
	ld.global.f32 	%f44, [%rd44];
	fma.rn.f32 	%f45, %f43, %f44, %f42;
	ld.global.f32 	%f46, [%rd42+8];
	add.s64 	%rd45, %rd44, %rd43;
	ld.global.f32 	%f47, [%rd45];
	fma.rn.f32 	%f48, %f46, %f47, %f45;
	ld.global.f32 	%f49, [%rd42+12];
	add.s64 	%rd46, %rd45, %rd43;
	ld.global.f32 	%f50, [%rd46];
	fma.rn.f32 	%f66, %f49, %f50, %f48;
	add.s32 	%r38, %r38, 4;
$L__BB0_7:
	setp.eq.s32 	%p6, %r13, 0;
	@%p6 bra 	$L__BB0_12;
	setp.eq.s32 	%p7, %r13, 1;
	@%p7 bra 	$L__BB0_10;
	add.s32 	%r29, %r38, %r3;
	mul.wide.u32 	%rd47, %r29, 4;
	add.s64 	%rd48, %rd2, %rd47;
	ld.global.f32 	%f52, [%rd48];
	mad.lo.s32 	%r30, %r38, %r18, %r2;
	mul.wide.s32 	%rd49, %r30, 4;
	add.s64 	%rd50, %rd1, %rd49;
	ld.global.f32 	%f53, [%rd50];
	fma.rn.f32 	%f54, %f52, %f53, %f66;
	cvt.u64.u32 	%rd51, %r3;
	cvt.u64.u32 	%rd52, %r38;
	add.s64 	%rd53, %rd52, %rd51;
	shl.b64 	%rd54, %rd53, 2;
	add.s64 	%rd55, %rd2, %rd54;
	ld.global.f32 	%f55, [%rd55+4];
	mul.wide.s32 	%rd56, %r18, 4;
	add.s64 	%rd57, %rd50, %rd56;
	ld.global.f32 	%f56, [%rd57];
	fma.rn.f32 	%f66, %f55, %f56, %f54;
	add.s32 	%r38, %r38, 2;
$L__BB0_10:
	and.b32  	%r31, %r18, 1;
	setp.eq.b32 	%p8, %r31, 1;
	not.pred 	%p9, %p8;
	@%p9 bra 	$L__BB0_12;
	add.s32 	%r32, %r38, %r3;
	mul.wide.u32 	%rd58, %r32, 4;
	add.s64 	%rd59, %rd2, %rd58;
	ld.global.f32 	%f57, [%rd59];
	mad.lo.s32 	%r33, %r38, %r18, %r2;
	mul.wide.s32 	%rd60, %r33, 4;
	add.s64 	%rd61, %rd1, %rd60;
	ld.global.f32 	%f58, [%rd61];
	fma.rn.f32 	%f66, %f57, %f58, %f66;
$L__BB0_12:
	ld.param.u64 	%rd65, [_Z22matrixMultiplyParallelPfS_S_i_param_2];
	add.s32 	%r34, %r3, %r2;
	cvta.to.global.u64 	%rd62, %rd65;
	mul.wide.s32 	%rd63, %r34, 4;
	add.s64 	%rd64, %rd62, %rd63;
	st.global.f32 	[%rd64], %f66;
$L__BB0_13:
	ret;

}


// ===== COMPILED SASS (sm_100) =====

	.target	sm_100

	.elftype	@"ET_EXEC"


//--------------------- .note.nv.tkinfo           --------------------------
	.section	.note.nv.tkinfo,"",@"SHT_NOTE"
	.sectionflags	@"SHF_NOTE_NV_TKINFO"
	.tkinfo
        /*0018*/ 	.word	0x00000002
        /*0030*/ 	.string	""
        /*0030*/ 	.string	"ptxas"
        /*0030*/ 	.string	"Cuda compilation tools, release 13.0, V13.0.88"
        /*0030*/ 	.string	"Build cuda_13.0.r13.0/compiler.36424714_0"
        /*0030*/ 	.string	"-arch sm_100 -m 64 "



//--------------------- .note.nv.cuinfo           --------------------------
	.section	.note.nv.cuinfo,"",@"SHT_NOTE"
	.sectionflags	@"SHF_NOTE_NV_CUINFO"
        /*0018*/ 	.short	0x0002
        /*001a*/ 	.short	0x0064
        /*001c*/ 	.short	0x0082
	.zero		2


//--------------------- .nv.info                  --------------------------
	.section	.nv.info,"",@"SHT_CUDA_INFO"
	.align	4


	//----- nvinfo : EIATTR_REGCOUNT
	.align		4
        /*0000*/ 	.byte	0x04, 0x2f
        /*0002*/ 	.short	(.L_1 - .L_0)
	.align		4
.L_0:
        /*0004*/ 	.word	index@(_Z22matrixMultiplyParallelPfS_S_i)
        /*0008*/ 	.word	0x0000001e


	//----- nvinfo : EIATTR_FRAME_SIZE
	.align		4
.L_1:
        /*000c*/ 	.byte	0x04, 0x11
        /*000e*/ 	.short	(.L_3 - .L_2)
	.align		4
.L_2:
        /*0010*/ 	.word	index@(_Z22matrixMultiplyParallelPfS_S_i)
        /*0014*/ 	.word	0x00000000


	//----- nvinfo : EIATTR_MIN_STACK_SIZE
	.align		4
.L_3:
        /*0018*/ 	.byte	0x04, 0x12
        /*001a*/ 	.short	(.L_5 - .L_4)
	.align		4
.L_4:
        /*001c*/ 	.word	index@(_Z22matrixMultiplyParallelPfS_S_i)
        /*0020*/ 	.word	0x00000000
.L_5:


//--------------------- .nv.compat                --------------------------
	.section	.nv.compat,"",@"SHT_CUDA_COMPAT_INFO"
	.align	4
        /*0000*/ 	.byte	0x02, 0x09, 0x00, 0x00, 0x02, 0x02, 0x01, 0x00, 0x02, 0x05, 0x05, 0x00, 0x03, 0x07, 0x01, 0x01
        /*0010*/ 	.byte	0x02, 0x03, 0x00, 0x00, 0x02, 0x06, 0x01, 0x00, 0x04, 0x0b, 0x08, 0x00, 0x09, 0x00, 0x00, 0x00
        /*0020*/ 	.byte	0x00, 0x00, 0x00, 0x00


//--------------------- .nv.info._Z22matrixMultiplyParallelPfS_S_i --------------------------
	.section	.nv.info._Z22matrixMultiplyParallelPfS_S_i,"",@"SHT_CUDA_INFO"
	.sectionflags	@""
	.align	4


	//----- nvinfo : EIATTR_CUDA_API_VERSION
	.align		4
        /*0000*/ 	.byte	0x04, 0x37
        /*0002*/ 	.short	(.L_7 - .L_6)
.L_6:
        /*0004*/ 	.word	0x00000082


	//----- nvinfo : EIATTR_KPARAM_INFO
	.align		4
.L_7:
        /*0008*/ 	.byte	0x04, 0x17
        /*000a*/ 	.short	(.L_9 - .L_8)
.L_8:
        /*000c*/ 	.word	0x00000000
        /*0010*/ 	.short	0x0003
        /*0012*/ 	.short	0x0018
        /*0014*/ 	.byte	0x00, 0xf0, 0x11, 0x00


	//----- nvinfo : EIATTR_KPARAM_INFO
	.align		4
.L_9:
        /*0018*/ 	.byte	0x04, 0x17
        /*001a*/ 	.short	(.L_11 - .L_10)
.L_10:
        /*001c*/ 	.word	0x00000000
        /*0020*/ 	.short	0x0002
        /*0022*/ 	.short	0x0010
        /*0024*/ 	.byte	0x00, 0xf5, 0x21, 0x00


	//----- nvinfo : EIATTR_KPARAM_INFO
	.align		4
.L_11:
        /*0028*/ 	.byte	0x04, 0x17
        /*002a*/ 	.short	(.L_13 - .L_12)
.L_12:
        /*002c*/ 	.word	0x00000000
        /*0030*/ 	.short	0x0001
        /*0032*/ 	.short	0x0008
        /*0034*/ 	.byte	0x00, 0xf5, 0x21, 0x00


	//----- nvinfo : EIATTR_KPARAM_INFO
	.align		4
.L_13:
        /*0038*/ 	.byte	0x04, 0x17
        /*003a*/ 	.short	(.L_15 - .L_14)
.L_14:
        /*003c*/ 	.word	0x00000000
        /*0040*/ 	.short	0x0000
        /*0042*/ 	.short	0x0000
        /*0044*/ 	.byte	0x00, 0xf5, 0x21, 0x00


	//----- nvinfo : EIATTR_SPARSE_MMA_MASK
	.align		4
.L_15:
        /*0048*/ 	.byte	0x03, 0x50
        /*004a*/ 	.short	0x0000


	//----- nvinfo : EIATTR_MAXREG_COUNT
	.align		4
        /*004c*/ 	.byte	0x03, 0x1b
        /*004e*/ 	.short	0x00ff


	//----- nvinfo : EIATTR_MERCURY_ISA_VERSION
	.align		4
        /*0050*/ 	.byte	0x03, 0x5f
        /*0052*/ 	.short	0x0101


	//----- nvinfo : EIATTR_VRC_CTA_INIT_COUNT
	.align		4
        /*0054*/ 	.byte	0x02, 0x4a
	.zero		1
	.zero		1


	//----- nvinfo : EIATTR_EXIT_INSTR_OFFSETS
	.align		4
        /*0058*/ 	.byte	0x04, 0x1c
        /*005a*/ 	.short	(.L_17 - .L_16)


	//   ....[0]....
.L_16:
        /*005c*/ 	.word	0x000000c0


	//   ....[1]....
        /*0060*/ 	.word	0x00000a90


	//----- nvinfo : EIATTR_CBANK_PARAM_SIZE
	.align		4
.L_17:
        /*0064*/ 	.byte	0x03, 0x19
        /*0066*/ 	.short	0x001c


	//----- nvinfo : EIATTR_PARAM_CBANK
	.align		4
        /*0068*/ 	.byte	0x04, 0x0a
        /*006a*/ 	.short	(.L_19 - .L_18)
	.align		4
.L_18:
        /*006c*/ 	.word	index@(.nv.constant0._Z22matrixMultiplyParallelPfS_S_i)
        /*0070*/ 	.short	0x0380
        /*0072*/ 	.short	0x001c


	//----- nvinfo : EIATTR_SW_WAR
	.align		4
.L_19:
        /*0074*/ 	.byte	0x04, 0x36
        /*0076*/ 	.short	(.L_21 - .L_20)
.L_20:
        /*0078*/ 	.word	0x00000008
.L_21:


//--------------------- .nv.callgraph             --------------------------
	.section	.nv.callgraph,"",@"SHT_CUDA_CALLGRAPH"
	.align	4
	.sectionentsize	8
	.align		4
        /*0000*/ 	.word	0x00000000
	.align		4
        /*0004*/ 	.word	0xffffffff
	.align		4
        /*0008*/ 	.word	0x00000000
	.align		4
        /*000c*/ 	.word	0xfffffffe
	.align		4
        /*0010*/ 	.word	0x00000000
	.align		4
        /*0014*/ 	.word	0xfffffffd
	.align		4
        /*0018*/ 	.word	0x00000000
	.align		4
        /*001c*/ 	.word	0xfffffffc


//--------------------- .text._Z22matrixMultiplyParallelPfS_S_i --------------------------
	.section	.text._Z22matrixMultiplyParallelPfS_S_i,"ax",@progbits
	.align	128
        .global         _Z22matrixMultiplyParallelPfS_S_i
        .type           _Z22matrixMultiplyParallelPfS_S_i,@function
        .size           _Z22matrixMultiplyParallelPfS_S_i,(.L_x_5 - _Z22matrixMultiplyParallelPfS_S_i)
        .other          _Z22matrixMultiplyParallelPfS_S_i,@"STO_CUDA_ENTRY STV_DEFAULT"
_Z22matrixMultiplyParallelPfS_S_i:
.text._Z22matrixMultiplyParallelPfS_S_i:
[----:B------:R-:W-:Y:S01]  /*0000*/  LDC R1, c[0x0][0x37c] ;  /* 0x0000df00ff017b82 */ /* 0x000fe20000000800 */
[----:B------:R-:W0:Y:S07]  /*0010*/  S2R R0, SR_TID.Y ;  /* 0x0000000000007919 */ /* 0x000e2e0000002200 */
[----:B------:R-:W0:Y:S01]  /*0020*/  S2UR UR4, SR_CTAID.Y ;  /* 0x00000000000479c3 */ /* 0x000e220000002600 */
[----:B------:R-:W1:Y:S01]  /*0030*/  LDCU UR20, c[0x0][0x398] ;  /* 0x00007300ff1477ac */ /* 0x000e620008000800 */
[----:B------:R-:W2:Y:S06]  /*0040*/  S2R R3, SR_TID.X ;  /* 0x0000000000037919 */ /* 0x000eac0000002100 */
[----:B------:R-:W0:Y:S08]  /*0050*/  LDC R13, c[0x0][0x364] ;  /* 0x0000d900ff0d7b82 */ /* 0x000e300000000800 */
[----:B------:R-:W2:Y:S08]  /*0060*/  S2UR UR5, SR_CTAID.X ;  /* 0x00000000000579c3 */ /* 0x000eb00000002500 */
[----:B------:R-:W2:Y:S01]  /*0070*/  LDC R2, c[0x0][0x360] ;  /* 0x0000d800ff027b82 */ /* 0x000ea20000000800 */
[----:B0-----:R-:W-:-:S02]  /*0080*/  IMAD R13, R13, UR4, R0 ;  /* 0x000000040d0d7c24 */ /* 0x001fc4000f8e0200 */
[----:B--2---:R-:W-:-:S05]  /*0090*/  IMAD R0, R2, UR5, R3 ;  /* 0x0000000502007c24 */ /* 0x004fca000f8e0203 */
[----:B------:R-:W-:-:S04]  /*00a0*/  VIMNMX R2, PT, PT, R13, R0, !PT ;  /* 0x000000000d027248 */ /* 0x000fc80007fe0100 */
[----:B-1----:R-:W-:-:S13]  /*00b0*/  ISETP.GE.AND P0, PT, R2, UR20, PT ;  /* 0x0000001402007c0c */ /* 0x002fda000bf06270 */
[----:B------:R-:W-:Y:S05]  /*00c0*/  @P0 EXIT ;  /* 0x000000000000094d */ /* 0x000fea0003800000 */
[----:B------:R-:W-:Y:S01]  /*00d0*/  UISETP.GE.U32.AND UP0, UPT, UR20, 0x8, UPT ;  /* 0x000000081400788c */ /* 0x000fe2000bf06070 */
[----:B------:R-:W-:Y:S02]  /*00e0*/  HFMA2 R12, -RZ, RZ, 0, 0 ;  /* 0x00000000ff0c7431 */ /* 0x000fe400000001ff */
[----:B------:R-:W-:Y:S01]  /*00f0*/  IMAD R13, R13, UR20, RZ ;  /* 0x000000140d0d7c24 */ /* 0x000fe2000f8e02ff */
[----:B------:R-:W-:Y:S01]  /*0100*/  UMOV UR4, URZ ;  /* 0x000000ff00047c82 */ /* 0x000fe20008000000 */
[----:B------:R-:W0:Y:S04]  /*0110*/  LDCU.64 UR18, c[0x0][0x358] ;  /* 0x00006b00ff1277ac */ /* 0x000e280008000a00 */
[----:B------:R-:W-:Y:S05]  /*0120*/  BRA.U !UP0, `(.L_x_0) ;  /* 0x0000000508047547 */ /* 0x000fea000b800000 */
[----:B------:R-:W1:Y:S01]  /*0130*/  LDCU.128 UR24, c[0x0][0x380] ;  /* 0x00007000ff1877ac */ /* 0x000e620008000c00 */
[----:B------:R-:W-:Y:S02]  /*0140*/  MOV R12, RZ ;  /* 0x000000ff000c7202 */ /* 0x000fe40000000f00 */
[----:B------:R-:W-:Y:S01]  /*0150*/  MOV R14, R0 ;  /* 0x00000000000e7202 */ /* 0x000fe20000000f00 */
[----:B------:R-:W-:-:S04]  /*0160*/  ULOP3.LUT UR4, UR20, 0x7ffffff8, URZ, 0xc0, !UPT ;  /* 0x7ffffff814047892 */ /* 0x000fc8000f8ec0ff */
[----:B------:R-:W-:Y:S01]  /*0170*/  UIADD3 UR5, UPT, UPT, -UR4, URZ, URZ ;  /* 0x000000ff04057290 */ /* 0x000fe2000fffe1ff */
[----:B-1----:R-:W-:Y:S01]  /*0180*/  MOV R2, UR24 ;  /* 0x0000001800027c02 */ /* 0x002fe20008000f00 */
[----:B------:R-:W-:Y:S01]  /*0190*/  UIMAD.WIDE UR6, UR20, 0x8, UR26 ;  /* 0x00000008140678a5 */ /* 0x000fe2000f8e021a */
[----:B------:R-:W-:Y:S01]  /*01a0*/  MOV R3, UR25 ;  /* 0x0000001900037c02 */ /* 0x000fe20008000f00 */
[----:B------:R-:W-:Y:S02]  /*01b0*/  UIMAD.WIDE UR8, UR20, 0xc, UR26 ;  /* 0x0000000c140878a5 */ /* 0x000fe4000f8e021a */
[----:B------:R-:W-:Y:S01]  /*01c0*/  UIMAD.WIDE UR10, UR20, 0x10, UR26 ;  /* 0x00000010140a78a5 */ /* 0x000fe2000f8e021a */
[----:B------:R-:W-:Y:S01]  /*01d0*/  IMAD.WIDE.U32 R2, R13, 0x4, R2 ;  /* 0x000000040d027825 */ /* 0x000fe200078e0002 */
[----:B------:R-:W-:Y:S02]  /*01e0*/  UIMAD.WIDE UR12, UR20, 0x14, UR26 ;  /* 0x00000014140c78a5 */ /* 0x000fe4000f8e021a */
[----:B------:R-:W-:Y:S01]  /*01f0*/  UIMAD.WIDE UR14, UR20, 0x18, UR26 ;  /* 0x00000018140e78a5 */ /* 0x000fe2000f8e021a */
[----:B------:R-:W-:Y:S01]  /*0200*/  IADD3 R2, P0, PT, R2, 0x10, RZ ;  /* 0x0000001002027810 */ /* 0x000fe20007f1e0ff */
[----:B------:R-:W-:-:S03]  /*0210*/  UIMAD.WIDE UR16, UR20, 0x1c, UR26 ;  /* 0x0000001c141078a5 */ /* 0x000fc6000f8e021a */
[----:B------:R-:W-:-:S09]  /*0220*/  IADD3.X R3, PT, PT, RZ, R3, RZ, P0, !PT ;  /* 0x00000003ff037210 */ /* 0x000fd200007fe4ff */
.L_x_1:
[----:B------:R-:W-:Y:S01]  /*0230*/  UIMAD.WIDE UR22, UR20, 0x4, UR26 ;  /* 0x00000004141678a5 */ /* 0x000fe2000f8e021a */
[----:B------:R-:W-:Y:S02]  /*0240*/  IMAD.MOV.U32 R23, RZ, RZ, 0x4 ;  /* 0x00000004ff177424 */ /* 0x000fe400078e00ff */
[----:B------:R-:W-:Y:S01]  /*0250*/  HFMA2 R11, -RZ, RZ, 0, 2.384185791015625e-07 ;  /* 0x00000004ff0b7431 */ /* 0x000fe200000001ff */
[----:B------:R-:W-:Y:S01]  /*0260*/  MOV R25, 0x4 ;  /* 0x0000000400197802 */ /* 0x000fe20000000f00 */
[----:B0-----:R-:W2:Y:S01]  /*0270*/  LDG.E R21, desc[UR18][R2.64+-0x10] ;  /* 0xfffff01202157981 */ /* 0x001ea2000c1e1900 */
[C---:B------:R-:W-:Y:S01]  /*0280*/  IMAD.WIDE R22, R14.reuse, R23, UR26 ;  /* 0x0000001a0e167e25 */ /* 0x040fe2000f8e0217 */
[----:B------:R-:W-:Y:S02]  /*0290*/  MOV R8, UR22 ;  /* 0x0000001600087c02 */ /* 0x000fe40008000f00 */
[----:B------:R-:W-:Y:S01]  /*02a0*/  MOV R9, UR23 ;  /* 0x0000001700097c02 */ /* 0x000fe20008000f00 */
[----:B------:R-:W3:Y:S02]  /*02b0*/  LDG.E R19, desc[UR18][R2.64+-0xc] ;  /* 0xfffff41202137981 */ /* 0x000ee4000c1e1900 */
[----:B------:R-:W-:-:S02]  /*02c0*/  IMAD.WIDE R8, R14, 0x4, R8 ;  /* 0x000000040e087825 */ /* 0x000fc400078e0208 */
[----:B------:R-:W2:Y:S01]  /*02d0*/  LDG.E R22, desc[UR18][R22.64] ;  /* 0x0000001216167981 */ /* 0x000ea2000c1e1900 */
[----:B------:R-:W-:Y:S01]  /*02e0*/  MOV R5, 0x4 ;  /* 0x0000000400057802 */ /* 0x000fe20000000f00 */
[C---:B------:R-:W-:Y:S02]  /*02f0*/  IMAD.WIDE R24, R14.reuse, R25, UR6 ;  /* 0x000000060e187e25 */ /* 0x040fe4000f8e0219 */
[----:B------:R0:W3:Y:S02]  /*0300*/  LDG.E R20, desc[UR18][R8.64] ;  /* 0x0000001208147981 */ /* 0x0000e4000c1e1900 */
[----:B------:R-:W-:Y:S02]  /*0310*/  IMAD.WIDE R10, R14, R11, UR8 ;  /* 0x000000080e0a7e25 */ /* 0x000fe4000f8e020b */
[----:B------:R-:W4:Y:S04]  /*0320*/  LDG.E R18, desc[UR18][R24.64] ;  /* 0x0000001218127981 */ /* 0x000f28000c1e1900 */
[----:B------:R-:W4:Y:S01]  /*0330*/  LDG.E R17, desc[UR18][R2.64+-0x8] ;  /* 0xfffff81202117981 */ /* 0x000f22000c1e1900 */
[----:B0-----:R-:W-:-:S02]  /*0340*/  HFMA2 R9, -RZ, RZ, 0, 2.384185791015625e-07 ;  /* 0x00000004ff097431 */ /* 0x001fc400000001ff */
[----:B------:R-:W-:Y:S01]  /*0350*/  IMAD.MOV.U32 R7, RZ, RZ, 0x4 ;  /* 0x00000004ff077424 */ /* 0x000fe200078e00ff */
[----:B------:R0:W5:Y:S01]  /*0360*/  LDG.E R16, desc[UR18][R10.64] ;  /* 0x000000120a107981 */ /* 0x000162000c1e1900 */
[----:B------:R-:W-:-:S03]  /*0370*/  IMAD.WIDE R4, R14, R5, UR10 ;  /* 0x0000000a0e047e25 */ /* 0x000fc6000f8e0205 */
[----:B------:R-:W5:Y:S01]  /*0380*/  LDG.E R15, desc[UR18][R2.64+-0x4] ;  /* 0xfffffc12020f7981 */ /* 0x000f62000c1e1900 */
[C---:B------:R-:W-:Y:S01]  /*0390*/  IMAD.WIDE R6, R14.reuse, R7, UR12 ;  /* 0x0000000c0e067e25 */ /* 0x040fe2000f8e0207 */
[----:B------:R-:W-:Y:S02]  /*03a0*/  MOV R27, 0x4 ;  /* 0x00000004001b7802 */ /* 0x000fe40000000f00 */
[----:B------:R1:W5:Y:S01]  /*03b0*/  LDG.E R4, desc[UR18][R4.64] ;  /* 0x0000001204047981 */ /* 0x000362000c1e1900 */
[----:B------:R-:W-:-:S03]  /*03c0*/  IMAD.WIDE R8, R14, R9, UR14 ;  /* 0x0000000e0e087e25 */ /* 0x000fc6000f8e0209 */
[----:B------:R-:W5:Y:S01]  /*03d0*/  LDG.E R23, desc[UR18][R2.64] ;  /* 0x0000001202177981 */ /* 0x000f62000c1e1900 */
[----:B0-----:R-:W-:-:S03]  /*03e0*/  IMAD.WIDE R10, R14, R27, UR16 ;  /* 0x000000100e0a7e25 */ /* 0x001fc6000f8e021b */
[----:B------:R-:W5:Y:S04]  /*03f0*/  LDG.E R7, desc[UR18][R6.64] ;  /* 0x0000001206077981 */ /* 0x000f68000c1e1900 */
[----:B------:R-:W5:Y:S04]  /*0400*/  LDG.E R24, desc[UR18][R2.64+0x4] ;  /* 0x0000041202187981 */ /* 0x000f68000c1e1900 */
[----:B------:R-:W5:Y:S04]  /*0410*/  LDG.E R8, desc[UR18][R8.64] ;  /* 0x0000001208087981 */ /* 0x000f68000c1e1900 */
[----:B------:R-:W5:Y:S04]  /*0420*/  LDG.E R25, desc[UR18][R2.64+0x8] ;  /* 0x0000081202197981 */ /* 0x000f68000c1e1900 */
[----:B------:R-:W5:Y:S04]  /*0430*/  LDG.E R10, desc[UR18][R10.64] ;  /* 0x000000120a0a7981 */ /* 0x000f68000c1e1900 */
[----:B------:R0:W5:Y:S01]  /*0440*/  LDG.E R27, desc[UR18][R2.64+0xc] ;  /* 0x00000c12021b7981 */ /* 0x000162000c1e1900 */
[----:B------:R-:W-:-:S04]  /*0450*/  UIADD3 UR5, UPT, UPT, UR5, 0x8, URZ ;  /* 0x0000000805057890 */ /* 0x000fc8000fffe0ff */
[----:B------:R-:W-:Y:S01]  /*0460*/  UISETP.NE.AND UP0, UPT, UR5, URZ, UPT ;  /* 0x000000ff0500728c */ /* 0x000fe2000bf05270 */
[----:B-1----:R-:W-:Y:S02]  /*0470*/  MOV R5, UR20 ;  /* 0x0000001400057c02 */ /* 0x002fe40008000f00 */
[----:B0-----:R-:W-:Y:S02]  /*0480*/  IADD3 R2, P0, PT, R2, 0x20, RZ ;  /* 0x0000002002027810 */ /* 0x001fe40007f1e0ff */
[----:B------:R-:W-:Y:S02]  /*0490*/  LEA R14, R5, R14, 0x3 ;  /* 0x0000000e050e7211 */ /* 0x000fe400078e18ff */
[----:B------:R-:W-:Y:S01]  /*04a0*/  IADD3.X R3, PT, PT, RZ, R3, RZ, P0, !PT ;  /* 0x00000003ff037210 */ /* 0x000fe200007fe4ff */
[----:B--2---:R-:W-:-:S04]  /*04b0*/  FFMA R22, R21, R22, R12 ;  /* 0x0000001615167223 */ /* 0x004fc8000000000c */
[----:B---3--:R-:W-:-:S04]  /*04c0*/  FFMA R20, R19, R20, R22 ;  /* 0x0000001413147223 */ /* 0x008fc80000000016 */
[----:B----4-:R-:W-:-:S04]  /*04d0*/  FFMA R18, R17, R18, R20 ;  /* 0x0000001211127223 */ /* 0x010fc80000000014 */
[----:B-----5:R-:W-:-:S04]  /*04e0*/  FFMA R16, R15, R16, R18 ;  /* 0x000000100f107223 */ /* 0x020fc80000000012 */
[----:B------:R-:W-:-:S04]  /*04f0*/  FFMA R23, R23, R4, R16 ;  /* 0x0000000417177223 */ /* 0x000fc80000000010 */
[----:B------:R-:W-:-:S04]  /*0500*/  FFMA R24, R24, R7, R23 ;  /* 0x0000000718187223 */ /* 0x000fc80000000017 */
[----:B------:R-:W-:-:S04]  /*0510*/  FFMA R8, R25, R8, R24 ;  /* 0x0000000819087223 */ /* 0x000fc80000000018 */
[----:B------:R-:W-:Y:S01]  /*0520*/  FFMA R12, R27, R10, R8 ;  /* 0x0000000a1b0c7223 */ /* 0x000fe20000000008 */
[----:B------:R-:W-:Y:S06]  /*0530*/  BRA.U UP0, `(.L_x_1) ;  /* 0xfffffffd003c7547 */ /* 0x000fec000b83ffff */
.L_x_0:
[----:B------:R-:W-:-:S04]  /*0540*/  ULOP3.LUT UR6, UR20, 0x7, URZ, 0xc0, !UPT ;  /* 0x0000000714067892 */ /* 0x000fc8000f8ec0ff */
[----:B------:R-:W-:-:S09]  /*0550*/  UISETP.NE.AND UP0, UPT, UR6, URZ, UPT ;  /* 0x000000ff0600728c */ /* 0x000fd2000bf05270 */
[----:B------:R-:W-:Y:S05]  /*0560*/  BRA.U !UP0, `(.L_x_2) ;  /* 0x0000000508387547 */ /* 0x000fea000b800000 */
[----:B------:R-:W-:Y:S02]  /*0570*/  UISETP.GE.U32.AND UP0, UPT, UR6, 0x4, UPT ;  /* 0x000000040600788c */ /* 0x000fe4000bf06070 */
[----:B------:R-:W-:-:S04]  /*0580*/  ULOP3.LUT UR5, UR20, 0x3, URZ, 0xc0, !UPT ;  /* 0x0000000314057892 */ /* 0x000fc8000f8ec0ff */
[----:B------:R-:W-:-:S03]  /*0590*/  UISETP.NE.AND UP1, UPT, UR5, URZ, UPT ;  /* 0x000000ff0500728c */ /* 0x000fc6000bf25270 */
[----:B------:R-:W-:Y:S08]  /*05a0*/  BRA.U !UP0, `(.L_x_3) ;  /* 0x00000001087c7547 */ /* 0x000ff0000b800000 */
[----:B------:R-:W1:Y:S01]  /*05b0*/  LDC.64 R6, c[0x0][0x388] ;  /* 0x0000e200ff067b82 */ /* 0x000e620000000a00 */
[----:B------:R-:W2:Y:S01]  /*05c0*/  LDCU.64 UR6, c[0x0][0x380] ;  /* 0x00007000ff0677ac */ /* 0x000ea20008000a00 */
[----:B------:R-:W-:Y:S01]  /*05d0*/  IMAD.U32 R9, RZ, RZ, UR4 ;  /* 0x00000004ff097e24 */ /* 0x000fe2000f8e00ff */
[C---:B------:R-:W-:Y:S02]  /*05e0*/  IADD3 R3, PT, PT, R13.reuse, UR4, RZ ;  /* 0x000000040d037c10 */ /* 0x040fe4000fffe0ff */
[----:B------:R-:W-:Y:S01]  /*05f0*/  IADD3 R10, P0, PT, R13, UR4, RZ ;  /* 0x000000040d0a7c10 */ /* 0x000fe2000ff1e0ff */
[----:B------:R-:W-:Y:S01]  /*0600*/  IMAD R9, R9, UR20, R0 ;  /* 0x0000001409097c24 */ /* 0x000fe2000f8e0200 */
[----:B------:R-:W-:Y:S01]  /*0610*/  MOV R11, UR20 ;  /* 0x00000014000b7c02 */ /* 0x000fe20008000f00 */
[----:B------:R-:W3:Y:S01]  /*0620*/  LDC.64 R4, c[0x0][0x380] ;  /* 0x0000e000ff047b82 */ /* 0x000ee20000000a00 */
[----:B------:R-:W-:Y:S01]  /*0630*/  MOV R15, UR20 ;  /* 0x00000014000f7c02 */ /* 0x000fe20008000f00 */
[----:B-1----:R-:W-:Y:S01]  /*0640*/  IMAD.WIDE R6, R9, 0x4, R6 ;  /* 0x0000000409067825 */ /* 0x002fe200078e0206 */
[----:B------:R-:W-:-:S05]  /*0650*/  MOV R9, UR20 ;  /* 0x0000001400097c02 */ /* 0x000fca0008000f00 */
[----:B------:R-:W-:Y:S02]  /*0660*/  IMAD.WIDE R8, R9, 0x4, R6 ;  /* 0x0000000409087825 */ /* 0x000fe400078e0206 */
[----:B0-----:R-:W4:Y:S02]  /*0670*/  LDG.E R6, desc[UR18][R6.64] ;  /* 0x0000001206067981 */ /* 0x001f24000c1e1900 */
[----:B---3--:R-:W-:Y:S01]  /*0680*/  IMAD.WIDE.U32 R4, R3, 0x4, R4 ;  /* 0x0000000403047825 */ /* 0x008fe200078e0004 */
[----:B------:R-:W-:Y:S01]  /*0690*/  IADD3.X R3, PT, PT, RZ, RZ, RZ, P0, !PT ;  /* 0x000000ffff037210 */ /* 0x000fe200007fe4ff */
[----:B------:R-:W3:Y:S01]  /*06a0*/  LDG.E R17, desc[UR18][R8.64] ;  /* 0x0000001208117981 */ /* 0x000ee2000c1e1900 */
[----:B--2---:R-:W-:-:S03]  /*06b0*/  LEA R2, P0, R10, UR6, 0x2 ;  /* 0x000000060a027c11 */ /* 0x004fc6000f8010ff */
[----:B------:R-:W4:Y:S01]  /*06c0*/  LDG.E R5, desc[UR18][R4.64] ;  /* 0x0000001204057981 */ /* 0x000f22000c1e1900 */
[----:B------:R-:W-:Y:S01]  /*06d0*/  LEA.HI.X R3, R10, UR7, R3, 0x2, P0 ;  /* 0x000000070a037c11 */ /* 0x000fe200080f1403 */
[----:B------:R-:W-:-:S04]  /*06e0*/  IMAD.WIDE R10, R11, 0x4, R8 ;  /* 0x000000040b0a7825 */ /* 0x000fc800078e0208 */
[----:B------:R-:W3:Y:S01]  /*06f0*/  LDG.E R16, desc[UR18][R2.64+0x4] ;  /* 0x0000041202107981 */ /* 0x000ee2000c1e1900 */
[----:B------:R-:W-:-:S03]  /*0700*/  IMAD.WIDE R14, R15, 0x4, R10 ;  /* 0x000000040f0e7825 */ /* 0x000fc600078e020a */
[----:B------:R-:W2:Y:S04]  /*0710*/  LDG.E R19, desc[UR18][R10.64] ;  /* 0x000000120a137981 */ /* 0x000ea8000c1e1900 */
[----:B------:R-:W2:Y:S04]  /*0720*/  LDG.E R18, desc[UR18][R2.64+0x8] ;  /* 0x0000081202127981 */ /* 0x000ea8000c1e1900 */
[----:B------:R-:W5:Y:S04]  /*0730*/  LDG.E R20, desc[UR18][R2.64+0xc] ;  /* 0x00000c1202147981 */ /* 0x000f68000c1e1900 */
[----:B------:R-:W5:Y:S01]  /*0740*/  LDG.E R14, desc[UR18][R14.64] ;  /* 0x000000120e0e7981 */ /* 0x000f62000c1e1900 */
[----:B------:R-:W-:Y:S01]  /*0750*/  UIADD3 UR4, UPT, UPT, UR4, 0x4, URZ ;  /* 0x0000000404047890 */ /* 0x000fe2000fffe0ff */
[----:B----4-:R-:W-:-:S04]  /*0760*/  FFMA R5, R5, R6, R12 ;  /* 0x0000000605057223 */ /* 0x010fc8000000000c */
[----:B---3--:R-:W-:-:S04]  /*0770*/  FFMA R5, R16, R17, R5 ;  /* 0x0000001110057223 */ /* 0x008fc80000000005 */
[----:B--2---:R-:W-:-:S04]  /*0780*/  FFMA R5, R18, R19, R5 ;  /* 0x0000001312057223 */ /* 0x004fc80000000005 */
[----:B-----5:R-:W-:-:S07]  /*0790*/  FFMA R12, R20, R14, R5 ;  /* 0x0000000e140c7223 */ /* 0x020fce0000000005 */
.L_x_3:
[----:B------:R-:W-:Y:S05]  /*07a0*/  BRA.U !UP1, `(.L_x_2) ;  /* 0x0000000109a87547 */ /* 0x000fea000b800000 */
[----:B------:R-:W-:Y:S01]  /*07b0*/  UISETP.NE.AND UP0, UPT, UR5, 0x1, UPT ;  /* 0x000000010500788c */ /* 0x000fe2000bf05270 */
[----:B------:R-:W-:Y:S01]  /*07c0*/  MOV R7, UR4 ;  /* 0x0000000400077c02 */ /* 0x000fe20008000f00 */
[----:B------:R-:W-:Y:S02]  /*07d0*/  ULOP3.LUT UR5, UR20, 0x1, URZ, 0xc0, !UPT ;  /* 0x0000000114057892 */ /* 0x000fe4000f8ec0ff */
[----:B------:R-:W-:Y:S02]  /*07e0*/  MOV R15, UR20 ;  /* 0x00000014000f7c02 */ /* 0x000fe40008000f00 */
[----:B------:R-:W-:Y:S01]  /*07f0*/  UISETP.NE.U32.AND UP1, UPT, UR5, 0x1, UPT ;  /* 0x000000010500788c */ /* 0x000fe2000bf25070 */
[----:B------:R-:W-:-:S04]  /*0800*/  PLOP3.LUT P1, PT, PT, PT, UP0, 0x80, 0x8 ;  /* 0x000000000008781c */ /* 0x000fc80003f2f008 */
[----:B------:R-:W1:Y:S01]  /*0810*/  @UP0 LDCU.128 UR8, c[0x0][0x380] ;  /* 0x00007000ff0807ac */ /* 0x000e620008000c00 */
[----:B------:R-:W-:Y:S01]  /*0820*/  PLOP3.LUT P0, PT, PT, PT, UP1, 0x80, 0x8 ;  /* 0x000000000008781c */ /* 0x000fe20003f0f018 */
[----:B------:R-:W2:Y:S04]  /*0830*/  @UP0 LDCU.64 UR6, c[0x0][0x380] ;  /* 0x00007000ff0607ac */ /* 0x000ea80008000a00 */
[----:B------:R-:W3:Y:S03]  /*0840*/  @!UP1 LDCU.128 UR12, c[0x0][0x380] ;  /* 0x00007000ff0c97ac */ /* 0x000ee60008000c00 */
[C---:B------:R-:W-:Y:S02]  /*0850*/  @P1 IADD3 R3, PT, PT, R13.reuse, UR4, RZ ;  /* 0x000000040d031c10 */ /* 0x040fe4000fffe0ff */
[----:B------:R-:W-:Y:S01]  /*0860*/  @P1 IADD3 R6, P2, PT, R13, UR4, RZ ;  /* 0x000000040d061c10 */ /* 0x000fe2000ff5e0ff */
[----:B------:R-:W-:Y:S01]  /*0870*/  @UP0 UIADD3 UR4, UPT, UPT, UR4, 0x2, URZ ;  /* 0x0000000204040890 */ /* 0x000fe2000fffe0ff */
[----:B-1----:R-:W-:Y:S01]  /*0880*/  MOV R11, UR9 ;  /* 0x00000009000b7c02 */ /* 0x002fe20008000f00 */
[----:B------:R-:W-:Y:S01]  /*0890*/  IMAD.U32 R10, RZ, RZ, UR8 ;  /* 0x00000008ff0a7e24 */ /* 0x000fe2000f8e00ff */
[----:B------:R-:W-:-:S02]  /*08a0*/  MOV R4, UR10 ;  /* 0x0000000a00047c02 */ /* 0x000fc40008000f00 */
[----:B------:R-:W-:Y:S01]  /*08b0*/  MOV R5, UR11 ;  /* 0x0000000b00057c02 */ /* 0x000fe20008000f00 */
[----:B------:R-:W-:-:S04]  /*08c0*/  @P1 IMAD.WIDE.U32 R10, R3, 0x4, R10 ;  /* 0x00000004030a1825 */ /* 0x000fc800078e000a */
[----:B------:R-:W-:Y:S01]  /*08d0*/  @P1 IMAD R3, R7, UR20, R0 ;  /* 0x0000001407031c24 */ /* 0x000fe2000f8e0200 */
[----:B------:R-:W-:Y:S01]  /*08e0*/  @P1 IADD3.X R7, PT, PT, RZ, RZ, RZ, P2, !PT ;  /* 0x000000ffff071210 */ /* 0x000fe200017fe4ff */
[----:B------:R-:W-:Y:S01]  /*08f0*/  IMAD.U32 R19, RZ, RZ, UR4 ;  /* 0x00000004ff137e24 */ /* 0x000fe2000f8e00ff */
[C---:B--2---:R-:W-:Y:S01]  /*0900*/  @P1 LEA R2, P2, R6.reuse, UR6, 0x2 ;  /* 0x0000000606021c11 */ /* 0x044fe2000f8410ff */
[----:B------:R-:W-:Y:S01]  /*0910*/  @P1 IMAD.WIDE R4, R3, 0x4, R4 ;  /* 0x0000000403041825 */ /* 0x000fe200078e0204 */
[----:B------:R-:W-:Y:S01]  /*0920*/  @!P0 IADD3 R17, PT, PT, R13, UR4, RZ ;  /* 0x000000040d118c10 */ /* 0x000fe2000fffe0ff */
[----:B0-----:R-:W2:Y:S01]  /*0930*/  @P1 LDG.E R11, desc[UR18][R10.64] ;  /* 0x000000120a0b1981 */ /* 0x001ea2000c1e1900 */
[----:B------:R-:W-:Y:S01]  /*0940*/  @P1 LEA.HI.X R3, R6, UR7, R7, 0x2, P2 ;  /* 0x0000000706031c11 */ /* 0x000fe200090f1407 */
[----:B------:R-:W-:Y:S01]  /*0950*/  @!P0 IMAD R19, R19, UR20, R0 ;  /* 0x0000001413138c24 */ /* 0x000fe2000f8e0200 */
[----:B---3--:R-:W-:Y:S01]  /*0960*/  MOV R6, UR12 ;  /* 0x0000000c00067c02 */ /* 0x008fe20008000f00 */
[----:B------:R-:W-:Y:S01]  /*0970*/  @P1 IMAD.WIDE R14, R15, 0x4, R4 ;  /* 0x000000040f0e1825 */ /* 0x000fe200078e0204 */
[----:B------:R-:W-:Y:S01]  /*0980*/  MOV R7, UR13 ;  /* 0x0000000d00077c02 */ /* 0x000fe20008000f00 */
[----:B------:R-:W2:Y:S01]  /*0990*/  @P1 LDG.E R4, desc[UR18][R4.64] ;  /* 0x0000001204041981 */ /* 0x000ea2000c1e1900 */
[----:B------:R-:W-:-:S02]  /*09a0*/  MOV R8, UR14 ;  /* 0x0000000e00087c02 */ /* 0x000fc40008000f00 */
[----:B------:R-:W-:Y:S01]  /*09b0*/  MOV R9, UR15 ;  /* 0x0000000f00097c02 */ /* 0x000fe20008000f00 */
[----:B------:R-:W-:Y:S01]  /*09c0*/  @!P0 IMAD.WIDE.U32 R6, R17, 0x4, R6 ;  /* 0x0000000411068825 */ /* 0x000fe200078e0006 */
[----:B------:R-:W3:Y:S03]  /*09d0*/  @P1 LDG.E R14, desc[UR18][R14.64] ;  /* 0x000000120e0e1981 */ /* 0x000ee6000c1e1900 */
[----:B------:R-:W-:Y:S01]  /*09e0*/  @!P0 IMAD.WIDE R8, R19, 0x4, R8 ;  /* 0x0000000413088825 */ /* 0x000fe200078e0208 */
[----:B------:R-:W3:Y:S04]  /*09f0*/  @P1 LDG.E R2, desc[UR18][R2.64+0x4] ;  /* 0x0000041202021981 */ /* 0x000ee8000c1e1900 */
[----:B------:R-:W4:Y:S04]  /*0a00*/  @!P0 LDG.E R7, desc[UR18][R6.64] ;  /* 0x0000001206078981 */ /* 0x000f28000c1e1900 */
[----:B------:R-:W4:Y:S01]  /*0a10*/  @!P0 LDG.E R8, desc[UR18][R8.64] ;  /* 0x0000001208088981 */ /* 0x000f22000c1e1900 */
[----:B--2---:R-:W-:-:S04]  /*0a20*/  @P1 FFMA R11, R11, R4, R12 ;  /* 0x000000040b0b1223 */ /* 0x004fc8000000000c */
[----:B---3--:R-:W-:-:S04]  /*0a30*/  @P1 FFMA R12, R2, R14, R11 ;  /* 0x0000000e020c1223 */ /* 0x008fc8000000000b */
[----:B----4-:R-:W-:-:S07]  /*0a40*/  @!P0 FFMA R12, R7, R8, R12 ;  /* 0x00000008070c8223 */ /* 0x010fce000000000c */
.L_x_2:
[----:B------:R-:W1:Y:S01]  /*0a50*/  LDC.64 R2, c[0x0][0x390] ;  /* 0x0000e400ff027b82 */ /* 0x000e620000000a00 */
[----:B------:R-:W-:-:S05]  /*0a60*/  IADD3 R13, PT, PT, R0, R13, RZ ;  /* 0x0000000d000d7210 */ /* 0x000fca0007ffe0ff */
[----:B-1----:R-:W-:-:S05]  /*0a70*/  IMAD.WIDE R2, R13, 0x4, R2 ;  /* 0x000000040d027825 */ /* 0x002fca00078e0202 */
[----:B0-----:R-:W-:Y:S01]  /*0a80*/  STG.E desc[UR18][R2.64], R12 ;  /* 0x0000000c02007986 */ /* 0x001fe2000c101912 */
[----:B------:R-:W-:Y:S05]  /*0a90*/  EXIT ;  /* 0x000000000000794d */ /* 0x000fea0003800000 */
.L_x_4:
[----:B------:R-:W-:-:S00]  /*0aa0*/  BRA `(.L_x_4) ;  /* 0xfffffffc00fc7947 */ /* 0x000fc0000383ffff */
[----:B------:R-:W-:-:S00]  /*0ab0*/  NOP ;  /* 0x0000000000007918 */ /* 0x000fc00000000000 */
        /* <DEDUP_REMOVED lines=12> */
.L_x_5:


//--------------------- .nv.shared.reserved.0     --------------------------
	.section	.nv.shared.reserved.0,"aw",@nobits
	.weak		__nv_reservedSMEM_offset_0_alias
	.size		__nv_reservedSMEM_offset_0_alias, 0, 64
	.other		__nv_reservedSMEM_offset_0_alias,@"STO_CUDA_RESERVED_SHARED STV_DEFAULT"
__nv_reservedSMEM_offset_0_alias:
	.zero		0
	.zero		64


//--------------------- .nv.constant0._Z22matrixMultiplyParallelPfS_S_i --------------------------
	.section	.nv.constant0._Z22matrixMultiplyParallelPfS_S_i,"a",@progbits
	.sectionflags	@""
	.align	4
.nv.constant0._Z22matrixMultiplyParallelPfS_S_i:
	.zero		924


//--------------------- SYMBOLS --------------------------

	.type		.nv.reservedSmem.offset0,@object
	.size		.nv.reservedSmem.offset0,0x4
